//
// Generated by NVIDIA NVVM Compiler
//
// Compiler Build ID: CL-36424714
// Cuda compilation tools, release 13.0, V13.0.88
// Based on NVVM 20.0.0
//

.version 9.0
.target sm_100
.address_size 64

	// .globl	_Z14Mat_Mul_GlobalPfS_S_i

.visible .entry _Z14Mat_Mul_GlobalPfS_S_i(
	.param .u64 .ptr .align 1 _Z14Mat_Mul_GlobalPfS_S_i_param_0,
	.param .u64 .ptr .align 1 _Z14Mat_Mul_GlobalPfS_S_i_param_1,
	.param .u64 .ptr .align 1 _Z14Mat_Mul_GlobalPfS_S_i_param_2,
	.param .u32 _Z14Mat_Mul_GlobalPfS_S_i_param_3
)
{
	.reg .pred 	%p<10>;
	.reg .b32 	%r<40>;
	.reg .b32 	%f<67>;
	.reg .b64 	%rd<67>;

	ld.param.u64 	%rd14, [_Z14Mat_Mul_GlobalPfS_S_i_param_0];
	ld.param.u64 	%rd15, [_Z14Mat_Mul_GlobalPfS_S_i_param_1];
	ld.param.u32 	%r18, [_Z14Mat_Mul_GlobalPfS_S_i_param_3];
	cvta.to.global.u64 	%rd1, %rd15;
	cvta.to.global.u64 	%rd2, %rd14;
	mov.u32 	%r19, %ctaid.y;
	mov.u32 	%r20, %ntid.y;
	mov.u32 	%r21, %tid.y;
	mad.lo.s32 	%r1, %r19, %r20, %r21;
	mov.u32 	%r22, %ctaid.x;
	mov.u32 	%r23, %ntid.x;
	mov.u32 	%r24, %tid.x;
	mad.lo.s32 	%r2, %r22, %r23, %r24;
	max.s32 	%r25, %r1, %r2;
	setp.ge.s32 	%p1, %r25, %r18;
	@%p1 bra 	$L__BB0_13;
	mul.lo.s32 	%r3, %r18, %r1;
	and.b32  	%r4, %r18, 7;
	setp.lt.u32 	%p2, %r18, 8;
	mov.f32 	%f66, 0f00000000;
	mov.b32 	%r38, 0;
	@%p2 bra 	$L__BB0_4;
	and.b32  	%r38, %r18, 2147483640;
	neg.s32 	%r36, %r38;
	mul.wide.s32 	%rd16, %r18, 4;
	add.s64 	%rd3, %rd1, %rd16;
	shl.b32 	%r7, %r18, 3;
	mul.wide.s32 	%rd17, %r18, 8;
	add.s64 	%rd4, %rd1, %rd17;
	mul.wide.s32 	%rd18, %r18, 12;
	add.s64 	%rd5, %rd1, %rd18;
	mul.wide.s32 	%rd19, %r18, 16;
	add.s64 	%rd6, %rd1, %rd19;
	mul.wide.s32 	%rd20, %r18, 20;
	add.s64 	%rd7, %rd1, %rd20;
	mul.wide.s32 	%rd21, %r18, 24;
	add.s64 	%rd8, %rd1, %rd21;
	mul.wide.s32 	%rd22, %r18, 28;
	add.s64 	%rd9, %rd1, %rd22;
	mul.wide.u32 	%rd23, %r3, 4;
	add.s64 	%rd24, %rd23, %rd2;
	add.s64 	%rd66, %rd24, 16;
	mov.f32 	%f66, 0f00000000;
	mov.u32 	%r35, %r2;
$L__BB0_3:
	.pragma "nounroll";
	mul.wide.s32 	%rd25, %r35, 4;
	add.s64 	%rd26, %rd3, %rd25;
	add.s64 	%rd27, %rd4, %rd25;
	add.s64 	%rd28, %rd5, %rd25;
	add.s64 	%rd29, %rd6, %rd25;
	add.s64 	%rd30, %rd7, %rd25;
	add.s64 	%rd31, %rd8, %rd25;
	add.s64 	%rd32, %rd9, %rd25;
	add.s64 	%rd33, %rd1, %rd25;
	ld.global.f32 	%f16, [%rd66+-16];
	ld.global.f32 	%f17, [%rd33];
	fma.rn.f32 	%f18, %f16, %f17, %f66;
	ld.global.f32 	%f19, [%rd66+-12];
	ld.global.f32 	%f20, [%rd26];
	fma.rn.f32 	%f21, %f19, %f20, %f18;
	ld.global.f32 	%f22, [%rd66+-8];
	ld.global.f32 	%f23, [%rd27];
	fma.rn.f32 	%f24, %f22, %f23, %f21;
	ld.global.f32 	%f25, [%rd66+-4];
	ld.global.f32 	%f26, [%rd28];
	fma.rn.f32 	%f27, %f25, %f26, %f24;
	ld.global.f32 	%f28, [%rd66];
	ld.global.f32 	%f29, [%rd29];
	fma.rn.f32 	%f30, %f28, %f29, %f27;
	ld.global.f32 	%f31, [%rd66+4];
	ld.global.f32 	%f32, [%rd30];
	fma.rn.f32 	%f33, %f31, %f32, %f30;
	ld.global.f32 	%f34, [%rd66+8];
	ld.global.f32 	%f35, [%rd31];
	fma.rn.f32 	%f36, %f34, %f35, %f33;
	ld.global.f32 	%f37, [%rd66+12];
	ld.global.f32 	%f38, [%rd32];
	fma.rn.f32 	%f66, %f37, %f38, %f36;
	add.s32 	%r36, %r36, 8;
	add.s32 	%r35, %r35, %r7;
	add.s64 	%rd66, %rd66, 32;
	setp.ne.s32 	%p3, %r36, 0;
	@%p3 bra 	$L__BB0_3;
$L__BB0_4:
	setp.eq.s32 	%p4, %r4, 0;
	@%p4 bra 	$L__BB0_12;
	and.b32  	%r13, %r18, 3;
	setp.lt.u32 	%p5, %r4, 4;
	@%p5 bra 	$L__BB0_7;
	add.s32 	%r27, %r38, %r3;
	mul.wide.u32 	%rd34, %r27, 4;
	add.s64 	%rd35, %rd2, %rd34;
	ld.global.f32 	%f40, [%rd35];
	mad.lo.s32 	%r28, %r38, %r18, %r2;
	mul.wide.s32 	%rd36, %r28, 4;
	add.s64 	%rd37, %rd1, %rd36;
	ld.global.f32 	%f41, [%rd37];
	fma.rn.f32 	%f42, %f40, %f41, %f66;
	cvt.u64.u32 	%rd38, %r3;
	cvt.u64.u32 	%rd39, %r38;
	add.s64 	%rd40, %rd39, %rd38;
	shl.b64 	%rd41, %rd40, 2;
	add.s64 	%rd42, %rd2, %rd41;
	ld.global.f32 	%f43, [%rd42+4];
	mul.wide.s32 	%rd43, %r18, 4;
	add.s64 	%rd44, %rd37, %rd43;
	ld.global.f32 	%f44, [%rd44];
	fma.rn.f32 	%f45, %f43, %f44, %f42;
	ld.global.f32 	%f46, [%rd42+8];
	add.s64 	%rd45, %rd44, %rd43;
	ld.global.f32 	%f47, [%rd45];
	fma.rn.f32 	%f48, %f46, %f47, %f45;
	ld.global.f32 	%f49, [%rd42+12];
	add.s64 	%rd46, %rd45, %rd43;
	ld.global.f32 	%f50, [%rd46];
	fma.rn.f32 	%f66, %f49, %f50, %f48;
	add.s32 	%r38, %r38, 4;
$L__BB0_7:
	setp.eq.s32 	%p6, %r13, 0;
	@%p6 bra 	$L__BB0_12;
	setp.eq.s32 	%p7, %r13, 1;
	@%p7 bra 	$L__BB0_10;
	add.s32 	%r29, %r38, %r3;
	mul.wide.u32 	%rd47, %r29, 4;
	add.s64 	%rd48, %rd2, %rd47;
	ld.global.f32 	%f52, [%rd48];
	mad.lo.s32 	%r30, %r38, %r18, %r2;
	mul.wide.s32 	%rd49, %r30, 4;
	add.s64 	%rd50, %rd1, %rd49;
	ld.global.f32 	%f53, [%rd50];
	fma.rn.f32 	%f54, %f52, %f53, %f66;
	cvt.u64.u32 	%rd51, %r3;
	cvt.u64.u32 	%rd52, %r38;
	add.s64 	%rd53, %rd52, %rd51;
	shl.b64 	%rd54, %rd53, 2;
	add.s64 	%rd55, %rd2, %rd54;
	ld.global.f32 	%f55, [%rd55+4];
	mul.wide.s32 	%rd56, %r18, 4;
	add.s64 	%rd57, %rd50, %rd56;
	ld.global.f32 	%f56, [%rd57];
	fma.rn.f32 	%f66, %f55, %f56, %f54;
	add.s32 	%r38, %r38, 2;
$L__BB0_10:
	and.b32  	%r31, %r18, 1;
	setp.eq.b32 	%p8, %r31, 1;
	not.pred 	%p9, %p8;
	@%p9 bra 	$L__BB0_12;
	add.s32 	%r32, %r38, %r3;
	mul.wide.u32 	%rd58, %r32, 4;
	add.s64 	%rd59, %rd2, %rd58;
	ld.global.f32 	%f57, [%rd59];
	mad.lo.s32 	%r33, %r38, %r18, %r2;
	mul.wide.s32 	%rd60, %r33, 4;
	add.s64 	%rd61, %rd1, %rd60;
	ld.global.f32 	%f58, [%rd61];
	fma.rn.f32 	%f66, %f57, %f58, %f66;
$L__BB0_12:
	ld.param.u64 	%rd65, [_Z14Mat_Mul_GlobalPfS_S_i_param_2];
	add.s32 	%r34, %r3, %r2;
	cvta.to.global.u64 	%rd62, %rd65;
	mul.wide.s32 	%rd63, %r34, 4;
	add.s64 	%rd64, %rd62, %rd63;
	st.global.f32 	[%rd64], %f66;
$L__BB0_13:
	ret;

}


// ===== COMPILED SASS (sm_100) =====

	.target	sm_100

	.elftype	@"ET_EXEC"


//--------------------- .note.nv.tkinfo           --------------------------
	.section	.note.nv.tkinfo,"",@"SHT_NOTE"
	.sectionflags	@"SHF_NOTE_NV_TKINFO"
	.tkinfo
        /*0018*/ 	.word	0x00000002
        /*0030*/ 	.string	""
        /*0030*/ 	.string	"ptxas"
        /*0030*/ 	.string	"Cuda compilation tools, release 13.0, V13.0.88"
        /*0030*/ 	.string	"Build cuda_13.0.r13.0/compiler.36424714_0"
        /*0030*/ 	.string	"-arch sm_100 -m 64 "



//--------------------- .note.nv.cuinfo           --------------------------
	.section	.note.nv.cuinfo,"",@"SHT_NOTE"
	.sectionflags	@"SHF_NOTE_NV_CUINFO"
        /*0018*/ 	.short	0x0002
        /*001a*/ 	.short	0x0064
        /*001c*/ 	.short	0x0082
	.zero		2


//--------------------- .nv.info                  --------------------------
	.section	.nv.info,"",@"SHT_CUDA_INFO"
	.align	4


	//----- nvinfo : EIATTR_REGCOUNT
	.align		4
        /*0000*/ 	.byte	0x04, 0x2f
        /*0002*/ 	.short	(.L_1 - .L_0)
	.align		4
.L_0:
        /*0004*/ 	.word	index@(_Z14Mat_Mul_GlobalPfS_S_i)
        /*0008*/ 	.word	0x0000001e


	//----- nvinfo : EIATTR_FRAME_SIZE
	.align		4
.L_1:
        /*000c*/ 	.byte	0x04, 0x11
        /*000e*/ 	.short	(.L_3 - .L_2)
	.align		4
.L_2:
        /*0010*/ 	.word	index@(_Z14Mat_Mul_GlobalPfS_S_i)
        /*0014*/ 	.word	0x00000000


	//----- nvinfo : EIATTR_MIN_STACK_SIZE
	.align		4
.L_3:
        /*0018*/ 	.byte	0x04, 0x12
        /*001a*/ 	.short	(.L_5 - .L_4)
	.align		4
.L_4:
        /*001c*/ 	.word	index@(_Z14Mat_Mul_GlobalPfS_S_i)
        /*0020*/ 	.word	0x00000000
.L_5:


//--------------------- .nv.compat                --------------------------
	.section	.nv.compat,"",@"SHT_CUDA_COMPAT_INFO"
	.align	4
        /*0000*/ 	.byte	0x02, 0x09, 0x00, 0x00, 0x02, 0x02, 0x01, 0x00, 0x02, 0x05, 0x05, 0x00, 0x03, 0x07, 0x01, 0x01
        /*0010*/ 	.byte	0x02, 0x03, 0x00, 0x00, 0x02, 0x06, 0x01, 0x00, 0x04, 0x0b, 0x08, 0x00, 0x09, 0x00, 0x00, 0x00
        /*0020*/ 	.byte	0x00, 0x00, 0x00, 0x00


//--------------------- .nv.info._Z14Mat_Mul_GlobalPfS_S_i --------------------------
	.section	.nv.info._Z14Mat_Mul_GlobalPfS_S_i,"",@"SHT_CUDA_INFO"
	.sectionflags	@""
	.align	4


	//----- nvinfo : EIATTR_CUDA_API_VERSION
	.align		4
        /*0000*/ 	.byte	0x04, 0x37
        /*0002*/ 	.short	(.L_7 - .L_6)
.L_6:
        /*0004*/ 	.word	0x00000082


	//----- nvinfo : EIATTR_KPARAM_INFO
	.align		4
.L_7:
        /*0008*/ 	.byte	0x04, 0x17
        /*000a*/ 	.short	(.L_9 - .L_8)
.L_8:
        /*000c*/ 	.word	0x00000000
        /*0010*/ 	.short	0x0003
        /*0012*/ 	.short	0x0018
        /*0014*/ 	.byte	0x00, 0xf0, 0x11, 0x00


	//----- nvinfo : EIATTR_KPARAM_INFO
	.align		4
.L_9:
        /*0018*/ 	.byte	0x04, 0x17
        /*001a*/ 	.short	(.L_11 - .L_10)
.L_10:
        /*001c*/ 	.word	0x00000000
        /*0020*/ 	.short	0x0002
        /*0022*/ 	.short	0x0010
        /*0024*/ 	.byte	0x00, 0xf5, 0x21, 0x00


	//----- nvinfo : EIATTR_KPARAM_INFO
	.align		4
.L_11:
        /*0028*/ 	.byte	0x04, 0x17
        /*002a*/ 	.short	(.L_13 - .L_12)
.L_12:
        /*002c*/ 	.word	0x00000000
        /*0030*/ 	.short	0x0001
        /*0032*/ 	.short	0x0008
        /*0034*/ 	.byte	0x00, 0xf5, 0x21, 0x00


	//----- nvinfo : EIATTR_KPARAM_INFO
	.align		4
.L_13:
        /*0038*/ 	.byte	0x04, 0x17
        /*003a*/ 	.short	(.L_15 - .L_14)
.L_14:
        /*003c*/ 	.word	0x00000000
        /*0040*/ 	.short	0x0000
        /*0042*/ 	.short	0x0000
        /*0044*/ 	.byte	0x00, 0xf5, 0x21, 0x00


	//----- nvinfo : EIATTR_SPARSE_MMA_MASK
	.align		4
.L_15:
        /*0048*/ 	.byte	0x03, 0x50
        /*004a*/ 	.short	0x0000


	//----- nvinfo : EIATTR_MAXREG_COUNT
	.align		4
        /*004c*/ 	.byte	0x03, 0x1b
        /*004e*/ 	.short	0x00ff


	//----- nvinfo : EIATTR_MERCURY_ISA_VERSION
	.align		4
        /*0050*/ 	.byte	0x03, 0x5f
        /*0052*/ 	.short	0x0101


	//----- nvinfo : EIATTR_VRC_CTA_INIT_COUNT
	.align		4
        /*0054*/ 	.byte	0x02, 0x4a
	.zero		1
	.zero		1


	//----- nvinfo : EIATTR_EXIT_INSTR_OFFSETS
	.align		4
        /*0058*/ 	.byte	0x04, 0x1c
        /*005a*/ 	.short	(.L_17 - .L_16)


	//   ....[0]....
.L_16:
        /*005c*/ 	.word	0x000000c0


	//   ....[1]....
        /*0060*/ 	.word	0x00000a90


	//----- nvinfo : EIATTR_CBANK_PARAM_SIZE
	.align		4
.L_17:
        /*0064*/ 	.byte	0x03, 0x19
        /*0066*/ 	.short	0x001c


	//----- nvinfo : EIATTR_PARAM_CBANK
	.align		4
        /*0068*/ 	.byte	0x04, 0x0a
        /*006a*/ 	.short	(.L_19 - .L_18)
	.align		4
.L_18:
        /*006c*/ 	.word	index@(.nv.constant0._Z14Mat_Mul_GlobalPfS_S_i)
        /*0070*/ 	.short	0x0380
        /*0072*/ 	.short	0x001c


	//----- nvinfo : EIATTR_SW_WAR
	.align		4
.L_19:
        /*0074*/ 	.byte	0x04, 0x36
        /*0076*/ 	.short	(.L_21 - .L_20)
.L_20:
        /*0078*/ 	.word	0x00000008
.L_21:


//--------------------- .nv.callgraph             --------------------------
	.section	.nv.callgraph,"",@"SHT_CUDA_CALLGRAPH"
	.align	4
	.sectionentsize	8
	.align		4
        /*0000*/ 	.word	0x00000000
	.align		4
        /*0004*/ 	.word	0xffffffff
	.align		4
        /*0008*/ 	.word	0x00000000
	.align		4
        /*000c*/ 	.word	0xfffffffe
	.align		4
        /*0010*/ 	.word	0x00000000
	.align		4
        /*0014*/ 	.word	0xfffffffd
	.align		4
        /*0018*/ 	.word	0x00000000
	.align		4
        /*001c*/ 	.word	0xfffffffc


//--------------------- .text._Z14Mat_Mul_GlobalPfS_S_i --------------------------
	.section	.text._Z14Mat_Mul_GlobalPfS_S_i,"ax",@progbits
	.align	128
        .global         _Z14Mat_Mul_GlobalPfS_S_i
        .type           _Z14Mat_Mul_GlobalPfS_S_i,@function
        .size           _Z14Mat_Mul_GlobalPfS_S_i,(.L_x_5 - _Z14Mat_Mul_GlobalPfS_S_i)
        .other          _Z14Mat_Mul_GlobalPfS_S_i,@"STO_CUDA_ENTRY STV_DEFAULT"
_Z14Mat_Mul_GlobalPfS_S_i:
.text._Z14Mat_Mul_GlobalPfS_S_i:
[----:B------:R-:W-:Y:S01]  /*0000*/  LDC R1, c[0x0][0x37c] ;  /* 0x0000df00ff017b82 */ /* 0x000fe20000000800 */
[----:B------:R-:W0:Y:S07]  /*0010*/  S2R R0, SR_TID.Y ;  /* 0x0000000000007919 */ /* 0x000e2e0000002200 */
[----:B------:R-:W0:Y:S01]  /*0020*/  S2UR UR4, SR_CTAID.Y ;  /* 0x00000000000479c3 */ /* 0x000e220000002600 */
[----:B------:R-:W1:Y:S01]  /*0030*/  LDCU UR20, c[0x0][0x398] ;  /* 0x00007300ff1477ac */ /* 0x000e620008000800 */
[----:B------:R-:W2:Y:S06]  /*0040*/  S2R R3, SR_TID.X ;  /* 0x0000000000037919 */ /* 0x000eac0000002100 */
[----:B------:R-:W0:Y:S08]  /*0050*/  LDC R13, c[0x0][0x364] ;  /* 0x0000d900ff0d7b82 */ /* 0x000e300000000800 */
[----:B------:R-:W2:Y:S08]  /*0060*/  S2UR UR5, SR_CTAID.X ;  /* 0x00000000000579c3 */ /* 0x000eb00000002500 */
[----:B------:R-:W2:Y:S01]  /*0070*/  LDC R2, c[0x0][0x360] ;  /* 0x0000d800ff027b82 */ /* 0x000ea20000000800 */
[----:B0-----:R-:W-:-:S02]  /*0080*/  IMAD R13, R13, UR4, R0 ;  /* 0x000000040d0d7c24 */ /* 0x001fc4000f8e0200 */
[----:B--2---:R-:W-:-:S05]  /*0090*/  IMAD R0, R2, UR5, R3 ;  /* 0x0000000502007c24 */ /* 0x004fca000f8e0203 */
[----:B------:R-:W-:-:S04]  /*00a0*/  VIMNMX R2, PT, PT, R13, R0, !PT ;  /* 0x000000000d027248 */ /* 0x000fc80007fe0100 */
[----:B-1----:R-:W-:-:S13]  /*00b0*/  ISETP.GE.AND P0, PT, R2, UR20, PT ;  /* 0x0000001402007c0c */ /* 0x002fda000bf06270 */
[----:B------:R-:W-:Y:S05]  /*00c0*/  @P0 EXIT ;  /* 0x000000000000094d */ /* 0x000fea0003800000 */
[----:B------:R-:W-:Y:S01]  /*00d0*/  UISETP.GE.U32.AND UP0, UPT, UR20, 0x8, UPT ;  /* 0x000000081400788c */ /* 0x000fe2000bf06070 */
[----:B------:R-:W-:Y:S02]  /*00e0*/  HFMA2 R12, -RZ, RZ, 0, 0 ;  /* 0x00000000ff0c7431 */ /* 0x000fe400000001ff */
[----:B------:R-:W-:Y:S01]  /*00f0*/  IMAD R13, R13, UR20, RZ ;  /* 0x000000140d0d7c24 */ /* 0x000fe2000f8e02ff */
[----:B------:R-:W-:Y:S01]  /*0100*/  UMOV UR4, URZ ;  /* 0x000000ff00047c82 */ /* 0x000fe20008000000 */
[----:B------:R-:W0:Y:S04]  /*0110*/  LDCU.64 UR18, c[0x0][0x358] ;  /* 0x00006b00ff1277ac */ /* 0x000e280008000a00 */
[----:B------:R-:W-:Y:S05]  /*0120*/  BRA.U !UP0, `(.L_x_0) ;  /* 0x0000000508047547 */ /* 0x000fea000b800000 */
[----:B------:R-:W1:Y:S01]  /*0130*/  LDCU.128 UR24, c[0x0][0x380] ;  /* 0x00007000ff1877ac */ /* 0x000e620008000c00 */
[----:B------:R-:W-:Y:S02]  /*0140*/  MOV R12, RZ ;  /* 0x000000ff000c7202 */ /* 0x000fe40000000f00 */
[----:B------:R-:W-:Y:S01]  /*0150*/  MOV R14, R0 ;  /* 0x00000000000e7202 */ /* 0x000fe20000000f00 */
[----:B------:R-:W-:-:S04]  /*0160*/  ULOP3.LUT UR4, UR20, 0x7ffffff8, URZ, 0xc0, !UPT ;  /* 0x7ffffff814047892 */ /* 0x000fc8000f8ec0ff */
[----:B------:R-:W-:Y:S01]  /*0170*/  UIADD3 UR5, UPT, UPT, -UR4, URZ, URZ ;  /* 0x000000ff04057290 */ /* 0x000fe2000fffe1ff */
[----:B-1----:R-:W-:Y:S01]  /*0180*/  MOV R2, UR24 ;  /* 0x0000001800027c02 */ /* 0x002fe20008000f00 */
[----:B------:R-:W-:Y:S01]  /*0190*/  UIMAD.WIDE UR6, UR20, 0x8, UR26 ;  /* 0x00000008140678a5 */ /* 0x000fe2000f8e021a */
[----:B------:R-:W-:Y:S01]  /*01a0*/  MOV R3, UR25 ;  /* 0x0000001900037c02 */ /* 0x000fe20008000f00 */
[----:B------:R-:W-:Y:S02]  /*01b0*/  UIMAD.WIDE UR8, UR20, 0xc, UR26 ;  /* 0x0000000c140878a5 */ /* 0x000fe4000f8e021a */
[----:B------:R-:W-:Y:S01]  /*01c0*/  UIMAD.WIDE UR10, UR20, 0x10, UR26 ;  /* 0x00000010140a78a5 */ /* 0x000fe2000f8e021a */
[----:B------:R-:W-:Y:S01]  /*01d0*/  IMAD.WIDE.U32 R2, R13, 0x4, R2 ;  /* 0x000000040d027825 */ /* 0x000fe200078e0002 */
[----:B------:R-:W-:Y:S02]  /*01e0*/  UIMAD.WIDE UR12, UR20, 0x14, UR26 ;  /* 0x00000014140c78a5 */ /* 0x000fe4000f8e021a */
[----:B------:R-:W-:Y:S01]  /*01f0*/  UIMAD.WIDE UR14, UR20, 0x18, UR26 ;  /* 0x00000018140e78a5 */ /* 0x000fe2000f8e021a */
[----:B------:R-:W-:Y:S01]  /*0200*/  IADD3 R2, P0, PT, R2, 0x10, RZ ;  /* 0x0000001002027810 */ /* 0x000fe20007f1e0ff */
[----:B------:R-:W-:-:S03]  /*0210*/  UIMAD.WIDE UR16, UR20, 0x1c, UR26 ;  /* 0x0000001c141078a5 */ /* 0x000fc6000f8e021a */
[----:B------:R-:W-:-:S09]  /*0220*/  IADD3.X R3, PT, PT, RZ, R3, RZ, P0, !PT ;  /* 0x00000003ff037210 */ /* 0x000fd200007fe4ff */
.L_x_1:
[----:B------:R-:W-:Y:S01]  /*0230*/  UIMAD.WIDE UR22, UR20, 0x4, UR26 ;  /* 0x00000004141678a5 */ /* 0x000fe2000f8e021a */
[----:B------:R-:W-:Y:S02]  /*0240*/  IMAD.MOV.U32 R23, RZ, RZ, 0x4 ;  /* 0x00000004ff177424 */ /* 0x000fe400078e00ff */
[----:B------:R-:W-:Y:S01]  /*0250*/  HFMA2 R11, -RZ, RZ, 0, 2.384185791015625e-07 ;  /* 0x00000004ff0b7431 */ /* 0x000fe200000001ff */
[----:B------:R-:W-:Y:S01]  /*0260*/  MOV R25, 0x4 ;  /* 0x0000000400197802 */ /* 0x000fe20000000f00 */
[----:B0-----:R-:W2:Y:S01]  /*0270*/  LDG.E R21, desc[UR18][R2.64+-0x10] ;  /* 0xfffff01202157981 */ /* 0x001ea2000c1e1900 */
[C---:B------:R-:W-:Y:S01]  /*0280*/  IMAD.WIDE R22, R14.reuse, R23, UR26 ;  /* 0x0000001a0e167e25 */ /* 0x040fe2000f8e0217 */
[----:B------:R-:W-:Y:S02]  /*0290*/  MOV R8, UR22 ;  /* 0x0000001600087c02 */ /* 0x000fe40008000f00 */
[----:B------:R-:W-:Y:S01]  /*02a0*/  MOV R9, UR23 ;  /* 0x0000001700097c02 */ /* 0x000fe20008000f00 */
[----:B------:R-:W3:Y:S02]  /*02b0*/  LDG.E R19, desc[UR18][R2.64+-0xc] ;  /* 0xfffff41202137981 */ /* 0x000ee4000c1e1900 */
[----:B------:R-:W-:-:S02]  /*02c0*/  IMAD.WIDE R8, R14, 0x4, R8 ;  /* 0x000000040e087825 */ /* 0x000fc400078e0208 */
[----:B------:R-:W2:Y:S01]  /*02d0*/  LDG.E R22, desc[UR18][R22.64] ;  /* 0x0000001216167981 */ /* 0x000ea2000c1e1900 */
[----:B------:R-:W-:Y:S01]  /*02e0*/  MOV R5, 0x4 ;  /* 0x0000000400057802 */ /* 0x000fe20000000f00 */
[C---:B------:R-:W-:Y:S02]  /*02f0*/  IMAD.WIDE R24, R14.reuse, R25, UR6 ;  /* 0x000000060e187e25 */ /* 0x040fe4000f8e0219 */
[----:B------:R0:W3:Y:S02]  /*0300*/  LDG.E R20, desc[UR18][R8.64] ;  /* 0x0000001208147981 */ /* 0x0000e4000c1e1900 */
[----:B------:R-:W-:Y:S02]  /*0310*/  IMAD.WIDE R10, R14, R11, UR8 ;  /* 0x000000080e0a7e25 */ /* 0x000fe4000f8e020b */
[----:B------:R-:W4:Y:S04]  /*0320*/  LDG.E R18, desc[UR18][R24.64] ;  /* 0x0000001218127981 */ /* 0x000f28000c1e1900 */
[----:B------:R-:W4:Y:S01]  /*0330*/  LDG.E R17, desc[UR18][R2.64+-0x8] ;  /* 0xfffff81202117981 */ /* 0x000f22000c1e1900 */
[----:B0-----:R-:W-:-:S02]  /*0340*/  HFMA2 R9, -RZ, RZ, 0, 2.384185791015625e-07 ;  /* 0x00000004ff097431 */ /* 0x001fc400000001ff */
[----:B------:R-:W-:Y:S01]  /*0350*/  IMAD.MOV.U32 R7, RZ, RZ, 0x4 ;  /* 0x00000004ff077424 */ /* 0x000fe200078e00ff */
[----:B------:R0:W5:Y:S01]  /*0360*/  LDG.E R16, desc[UR18][R10.64] ;  /* 0x000000120a107981 */ /* 0x000162000c1e1900 */
[----:B------:R-:W-:-:S03]  /*0370*/  IMAD.WIDE R4, R14, R5, UR10 ;  /* 0x0000000a0e047e25 */ /* 0x000fc6000f8e0205 */
[----:B------:R-:W5:Y:S01]  /*0380*/  LDG.E R15, desc[UR18][R2.64+-0x4] ;  /* 0xfffffc12020f7981 */ /* 0x000f62000c1e1900 */
[C---:B------:R-:W-:Y:S01]  /*0390*/  IMAD.WIDE R6, R14.reuse, R7, UR12 ;  /* 0x0000000c0e067e25 */ /* 0x040fe2000f8e0207 */
[----:B------:R-:W-:Y:S02]  /*03a0*/  MOV R27, 0x4 ;  /* 0x00000004001b7802 */ /* 0x000fe40000000f00 */
[----:B------:R1:W5:Y:S01]  /*03b0*/  LDG.E R4, desc[UR18][R4.64] ;  /* 0x0000001204047981 */ /* 0x000362000c1e1900 */
[----:B------:R-:W-:-:S03]  /*03c0*/  IMAD.WIDE R8, R14, R9, UR14 ;  /* 0x0000000e0e087e25 */ /* 0x000fc6000f8e0209 */
[----:B------:R-:W5:Y:S01]  /*03d0*/  LDG.E R23, desc[UR18][R2.64] ;  /* 0x0000001202177981 */ /* 0x000f62000c1e1900 */
[----:B0-----:R-:W-:-:S03]  /*03e0*/  IMAD.WIDE R10, R14, R27, UR16 ;  /* 0x000000100e0a7e25 */ /* 0x001fc6000f8e021b */
[----:B------:R-:W5:Y:S04]  /*03f0*/  LDG.E R7, desc[UR18][R6.64] ;  /* 0x0000001206077981 */ /* 0x000f68000c1e1900 */
[----:B------:R-:W5:Y:S04]  /*0400*/  LDG.E R24, desc[UR18][R2.64+0x4] ;  /* 0x0000041202187981 */ /* 0x000f68000c1e1900 */
[----:B------:R-:W5:Y:S04]  /*0410*/  LDG.E R8, desc[UR18][R8.64] ;  /* 0x0000001208087981 */ /* 0x000f68000c1e1900 */
[----:B------:R-:W5:Y:S04]  /*0420*/  LDG.E R25, desc[UR18][R2.64+0x8] ;  /* 0x0000081202197981 */ /* 0x000f68000c1e1900 */
[----:B------:R-:W5:Y:S04]  /*0430*/  LDG.E R10, desc[UR18][R10.64] ;  /* 0x000000120a0a7981 */ /* 0x000f68000c1e1900 */
[----:B------:R0:W5:Y:S01]  /*0440*/  LDG.E R27, desc[UR18][R2.64+0xc] ;  /* 0x00000c12021b7981 */ /* 0x000162000c1e1900 */
[----:B------:R-:W-:-:S04]  /*0450*/  UIADD3 UR5, UPT, UPT, UR5, 0x8, URZ ;  /* 0x0000000805057890 */ /* 0x000fc8000fffe0ff */
[----:B------:R-:W-:Y:S01]  /*0460*/  UISETP.NE.AND UP0, UPT, UR5, URZ, UPT ;  /* 0x000000ff0500728c */ /* 0x000fe2000bf05270 */
[----:B-1----:R-:W-:Y:S02]  /*0470*/  MOV R5, UR20 ;  /* 0x0000001400057c02 */ /* 0x002fe40008000f00 */
[----:B0-----:R-:W-:Y:S02]  /*0480*/  IADD3 R2, P0, PT, R2, 0x20, RZ ;  /* 0x0000002002027810 */ /* 0x001fe40007f1e0ff */
[----:B------:R-:W-:Y:S02]  /*0490*/  LEA R14, R5, R14, 0x3 ;  /* 0x0000000e050e7211 */ /* 0x000fe400078e18ff */
[----:B------:R-:W-:Y:S01]  /*04a0*/  IADD3.X R3, PT, PT, RZ, R3, RZ, P0, !PT ;  /* 0x00000003ff037210 */ /* 0x000fe200007fe4ff */
[----:B--2---:R-:W-:-:S04]  /*04b0*/  FFMA R22, R21, R22, R12 ;  /* 0x0000001615167223 */ /* 0x004fc8000000000c */
[----:B---3--:R-:W-:-:S04]  /*04c0*/  FFMA R20, R19, R20, R22 ;  /* 0x0000001413147223 */ /* 0x008fc80000000016 */
[----:B----4-:R-:W-:-:S04]  /*04d0*/  FFMA R18, R17, R18, R20 ;  /* 0x0000001211127223 */ /* 0x010fc80000000014 */
[----:B-----5:R-:W-:-:S04]  /*04e0*/  FFMA R16, R15, R16, R18 ;  /* 0x000000100f107223 */ /* 0x020fc80000000012 */
[----:B------:R-:W-:-:S04]  /*04f0*/  FFMA R23, R23, R4, R16 ;  /* 0x0000000417177223 */ /* 0x000fc80000000010 */
[----:B------:R-:W-:-:S04]  /*0500*/  FFMA R24, R24, R7, R23 ;  /* 0x0000000718187223 */ /* 0x000fc80000000017 */
[----:B------:R-:W-:-:S04]  /*0510*/  FFMA R8, R25, R8, R24 ;  /* 0x0000000819087223 */ /* 0x000fc80000000018 */
[----:B------:R-:W-:Y:S01]  /*0520*/  FFMA R12, R27, R10, R8 ;  /* 0x0000000a1b0c7223 */ /* 0x000fe20000000008 */
[----:B------:R-:W-:Y:S06]  /*0530*/  BRA.U UP0, `(.L_x_1) ;  /* 0xfffffffd003c7547 */ /* 0x000fec000b83ffff */
.L_x_0:
[----:B------:R-:W-:-:S04]  /*0540*/  ULOP3.LUT UR6, UR20, 0x7, URZ, 0xc0, !UPT ;  /* 0x0000000714067892 */ /* 0x000fc8000f8ec0ff */
[----:B------:R-:W-:-:S09]  /*0550*/  UISETP.NE.AND UP0, UPT, UR6, URZ, UPT ;  /* 0x000000ff0600728c */ /* 0x000fd2000bf05270 */
[----:B------:R-:W-:Y:S05]  /*0560*/  BRA.U !UP0, `(.L_x_2) ;  /* 0x0000000508387547 */ /* 0x000fea000b800000 */
[----:B------:R-:W-:Y:S02]  /*0570*/  UISETP.GE.U32.AND UP0, UPT, UR6, 0x4, UPT ;  /* 0x000000040600788c */ /* 0x000fe4000bf06070 */
[----:B------:R-:W-:-:S04]  /*0580*/  ULOP3.LUT UR5, UR20, 0x3, URZ, 0xc0, !UPT ;  /* 0x0000000314057892 */ /* 0x000fc8000f8ec0ff */
[----:B------:R-:W-:-:S03]  /*0590*/  UISETP.NE.AND UP1, UPT, UR5, URZ, UPT ;  /* 0x000000ff0500728c */ /* 0x000fc6000bf25270 */
[----:B------:R-:W-:Y:S08]  /*05a0*/  BRA.U !UP0, `(.L_x_3) ;  /* 0x00000001087c7547 */ /* 0x000ff0000b800000 */
[----:B------:R-:W1:Y:S01]  /*05b0*/  LDC.64 R6, c[0x0][0x388] ;  /* 0x0000e200ff067b82 */ /* 0x000e620000000a00 */
[----:B------:R-:W2:Y:S01]  /*05c0*/  LDCU.64 UR6, c[0x0][0x380] ;  /* 0x00007000ff0677ac */ /* 0x000ea20008000a00 */
[----:B------:R-:W-:Y:S01]  /*05d0*/  IMAD.U32 R9, RZ, RZ, UR4 ;  /* 0x00000004ff097e24 */ /* 0x000fe2000f8e00ff */
[C---:B------:R-:W-:Y:S02]  /*05e0*/  IADD3 R3, PT, PT, R13.reuse, UR4, RZ ;  /* 0x000000040d037c10 */ /* 0x040fe4000fffe0ff */
[----:B------:R-:W-:Y:S01]  /*05f0*/  IADD3 R10, P0, PT, R13, UR4, RZ ;  /* 0x000000040d0a7c10 */ /* 0x000fe2000ff1e0ff */
[----:B------:R-:W-:Y:S01]  /*0600*/  IMAD R9, R9, UR20, R0 ;  /* 0x0000001409097c24 */ /* 0x000fe2000f8e0200 */
[----:B------:R-:W-:Y:S01]  /*0610*/  MOV R11, UR20 ;  /* 0x00000014000b7c02 */ /* 0x000fe20008000f00 */
[----:B------:R-:W3:Y:S01]  /*0620*/  LDC.64 R4, c[0x0][0x380] ;  /* 0x0000e000ff047b82 */ /* 0x000ee20000000a00 */
[----:B------:R-:W-:Y:S01]  /*0630*/  MOV R15, UR20 ;  /* 0x00000014000f7c02 */ /* 0x000fe20008000f00 */
[----:B-1----:R-:W-:Y:S01]  /*0640*/  IMAD.WIDE R6, R9, 0x4, R6 ;  /* 0x0000000409067825 */ /* 0x002fe200078e0206 */
[----:B------:R-:W-:-:S05]  /*0650*/  MOV R9, UR20 ;  /* 0x0000001400097c02 */ /* 0x000fca0008000f00 */
[----:B------:R-:W-:Y:S02]  /*0660*/  IMAD.WIDE R8, R9, 0x4, R6 ;  /* 0x0000000409087825 */ /* 0x000fe400078e0206 */
[----:B0-----:R-:W4:Y:S02]  /*0670*/  LDG.E R6, desc[UR18][R6.64] ;  /* 0x0000001206067981 */ /* 0x001f24000c1e1900 */
[----:B---3--:R-:W-:Y:S01]  /*0680*/  IMAD.WIDE.U32 R4, R3, 0x4, R4 ;  /* 0x0000000403047825 */ /* 0x008fe200078e0004 */
[----:B------:R-:W-:Y:S01]  /*0690*/  IADD3.X R3, PT, PT, RZ, RZ, RZ, P0, !PT ;  /* 0x000000ffff037210 */ /* 0x000fe200007fe4ff */
[----:B------:R-:W3:Y:S01]  /*06a0*/  LDG.E R17, desc[UR18][R8.64] ;  /* 0x0000001208117981 */ /* 0x000ee2000c1e1900 */
[----:B--2---:R-:W-:-:S03]  /*06b0*/  LEA R2, P0, R10, UR6, 0x2 ;  /* 0x000000060a027c11 */ /* 0x004fc6000f8010ff */
[----:B------:R-:W4:Y:S01]  /*06c0*/  LDG.E R5, desc[UR18][R4.64] ;  /* 0x0000001204057981 */ /* 0x000f22000c1e1900 */
[----:B------:R-:W-:Y:S01]  /*06d0*/  LEA.HI.X R3, R10, UR7, R3, 0x2, P0 ;  /* 0x000000070a037c11 */ /* 0x000fe200080f1403 */
[----:B------:R-:W-:-:S04]  /*06e0*/  IMAD.WIDE R10, R11, 0x4, R8 ;  /* 0x000000040b0a7825 */ /* 0x000fc800078e0208 */
[----:B------:R-:W3:Y:S01]  /*06f0*/  LDG.E R16, desc[UR18][R2.64+0x4] ;  /* 0x0000041202107981 */ /* 0x000ee2000c1e1900 */
[----:B------:R-:W-:-:S03]  /*0700*/  IMAD.WIDE R14, R15, 0x4, R10 ;  /* 0x000000040f0e7825 */ /* 0x000fc600078e020a */
[----:B------:R-:W2:Y:S04]  /*0710*/  LDG.E R19, desc[UR18][R10.64] ;  /* 0x000000120a137981 */ /* 0x000ea8000c1e1900 */
[----:B------:R-:W2:Y:S04]  /*0720*/  LDG.E R18, desc[UR18][R2.64+0x8] ;  /* 0x0000081202127981 */ /* 0x000ea8000c1e1900 */
[----:B------:R-:W5:Y:S04]  /*0730*/  LDG.E R20, desc[UR18][R2.64+0xc] ;  /* 0x00000c1202147981 */ /* 0x000f68000c1e1900 */
[----:B------:R-:W5:Y:S01]  /*0740*/  LDG.E R14, desc[UR18][R14.64] ;  /* 0x000000120e0e7981 */ /* 0x000f62000c1e1900 */
[----:B------:R-:W-:Y:S01]  /*0750*/  UIADD3 UR4, UPT, UPT, UR4, 0x4, URZ ;  /* 0x0000000404047890 */ /* 0x000fe2000fffe0ff */
[----:B----4-:R-:W-:-:S04]  /*0760*/  FFMA R5, R5, R6, R12 ;  /* 0x0000000605057223 */ /* 0x010fc8000000000c */
[----:B---3--:R-:W-:-:S04]  /*0770*/  FFMA R5, R16, R17, R5 ;  /* 0x0000001110057223 */ /* 0x008fc80000000005 */
[----:B--2---:R-:W-:-:S04]  /*0780*/  FFMA R5, R18, R19, R5 ;  /* 0x0000001312057223 */ /* 0x004fc80000000005 */
[----:B-----5:R-:W-:-:S07]  /*0790*/  FFMA R12, R20, R14, R5 ;  /* 0x0000000e140c7223 */ /* 0x020fce0000000005 */
.L_x_3:
[----:B------:R-:W-:Y:S05]  /*07a0*/  BRA.U !UP1, `(.L_x_2) ;  /* 0x0000000109a87547 */ /* 0x000fea000b800000 */
[----:B------:R-:W-:Y:S01]  /*07b0*/  UISETP.NE.AND UP0, UPT, UR5, 0x1, UPT ;  /* 0x000000010500788c */ /* 0x000fe2000bf05270 */
[----:B------:R-:W-:Y:S01]  /*07c0*/  MOV R7, UR4 ;  /* 0x0000000400077c02 */ /* 0x000fe20008000f00 */
[----:B------:R-:W-:Y:S02]  /*07d0*/  ULOP3.LUT UR5, UR20, 0x1, URZ, 0xc0, !UPT ;  /* 0x0000000114057892 */ /* 0x000fe4000f8ec0ff */
[----:B------:R-:W-:Y:S02]  /*07e0*/  MOV R15, UR20 ;  /* 0x00000014000f7c02 */ /* 0x000fe40008000f00 */
[----:B------:R-:W-:Y:S01]  /*07f0*/  UISETP.NE.U32.AND UP1, UPT, UR5, 0x1, UPT ;  /* 0x000000010500788c */ /* 0x000fe2000bf25070 */
[----:B------:R-:W-:-:S04]  /*0800*/  PLOP3.LUT P1, PT, PT, PT, UP0, 0x80, 0x8 ;  /* 0x000000000008781c */ /* 0x000fc80003f2f008 */
[----:B------:R-:W1:Y:S01]  /*0810*/  @UP0 LDCU.128 UR8, c[0x0][0x380] ;  /* 0x00007000ff0807ac */ /* 0x000e620008000c00 */
[----:B------:R-:W-:Y:S01]  /*0820*/  PLOP3.LUT P0, PT, PT, PT, UP1, 0x80, 0x8 ;  /* 0x000000000008781c */ /* 0x000fe20003f0f018 */
[----:B------:R-:W2:Y:S04]  /*0830*/  @UP0 LDCU.64 UR6, c[0x0][0x380] ;  /* 0x00007000ff0607ac */ /* 0x000ea80008000a00 */
[----:B------:R-:W3:Y:S03]  /*0840*/  @!UP1 LDCU.128 UR12, c[0x0][0x380] ;  /* 0x00007000ff0c97ac */ /* 0x000ee60008000c00 */
[C---:B------:R-:W-:Y:S02]  /*0850*/  @P1 IADD3 R3, PT, PT, R13.reuse, UR4, RZ ;  /* 0x000000040d031c10 */ /* 0x040fe4000fffe0ff */
[----:B------:R-:W-:Y:S01]  /*0860*/  @P1 IADD3 R6, P2, PT, R13, UR4, RZ ;  /* 0x000000040d061c10 */ /* 0x000fe2000ff5e0ff */
[----:B------:R-:W-:Y:S01]  /*0870*/  @UP0 UIADD3 UR4, UPT, UPT, UR4, 0x2, URZ ;  /* 0x0000000204040890 */ /* 0x000fe2000fffe0ff */
[----:B-1----:R-:W-:Y:S01]  /*0880*/  MOV R11, UR9 ;  /* 0x00000009000b7c02 */ /* 0x002fe20008000f00 */
[----:B------:R-:W-:Y:S01]  /*0890*/  IMAD.U32 R10, RZ, RZ, UR8 ;  /* 0x00000008ff0a7e24 */ /* 0x000fe2000f8e00ff */
[----:B------:R-:W-:-:S02]  /*08a0*/  MOV R4, UR10 ;  /* 0x0000000a00047c02 */ /* 0x000fc40008000f00 */
[----:B------:R-:W-:Y:S01]  /*08b0*/  MOV R5, UR11 ;  /* 0x0000000b00057c02 */ /* 0x000fe20008000f00 */
[----:B------:R-:W-:-:S04]  /*08c0*/  @P1 IMAD.WIDE.U32 R10, R3, 0x4, R10 ;  /* 0x00000004030a1825 */ /* 0x000fc800078e000a */
[----:B------:R-:W-:Y:S01]  /*08d0*/  @P1 IMAD R3, R7, UR20, R0 ;  /* 0x0000001407031c24 */ /* 0x000fe2000f8e0200 */
[----:B------:R-:W-:Y:S01]  /*08e0*/  @P1 IADD3.X R7, PT, PT, RZ, RZ, RZ, P2, !PT ;  /* 0x000000ffff071210 */ /* 0x000fe200017fe4ff */
[----:B------:R-:W-:Y:S01]  /*08f0*/  IMAD.U32 R19, RZ, RZ, UR4 ;  /* 0x00000004ff137e24 */ /* 0x000fe2000f8e00ff */
[C---:B--2---:R-:W-:Y:S01]  /*0900*/  @P1 LEA R2, P2, R6.reuse, UR6, 0x2 ;  /* 0x0000000606021c11 */ /* 0x044fe2000f8410ff */
[----:B------:R-:W-:Y:S01]  /*0910*/  @P1 IMAD.WIDE R4, R3, 0x4, R4 ;  /* 0x0000000403041825 */ /* 0x000fe200078e0204 */
[----:B------:R-:W-:Y:S01]  /*0920*/  @!P0 IADD3 R17, PT, PT, R13, UR4, RZ ;  /* 0x000000040d118c10 */ /* 0x000fe2000fffe0ff */
[----:B0-----:R-:W2:Y:S01]  /*0930*/  @P1 LDG.E R11, desc[UR18][R10.64] ;  /* 0x000000120a0b1981 */ /* 0x001ea2000c1e1900 */
[----:B------:R-:W-:Y:S01]  /*0940*/  @P1 LEA.HI.X R3, R6, UR7, R7, 0x2, P2 ;  /* 0x0000000706031c11 */ /* 0x000fe200090f1407 */
[----:B------:R-:W-:Y:S01]  /*0950*/  @!P0 IMAD R19, R19, UR20, R0 ;  /* 0x0000001413138c24 */ /* 0x000fe2000f8e0200 */
[----:B---3--:R-:W-:Y:S01]  /*0960*/  MOV R6, UR12 ;  /* 0x0000000c00067c02 */ /* 0x008fe20008000f00 */
[----:B------:R-:W-:Y:S01]  /*0970*/  @P1 IMAD.WIDE R14, R15, 0x4, R4 ;  /* 0x000000040f0e1825 */ /* 0x000fe200078e0204 */
[----:B------:R-:W-:Y:S01]  /*0980*/  MOV R7, UR13 ;  /* 0x0000000d00077c02 */ /* 0x000fe20008000f00 */
[----:B------:R-:W2:Y:S01]  /*0990*/  @P1 LDG.E R4, desc[UR18][R4.64] ;  /* 0x0000001204041981 */ /* 0x000ea2000c1e1900 */
[----:B------:R-:W-:-:S02]  /*09a0*/  MOV R8, UR14 ;  /* 0x0000000e00087c02 */ /* 0x000fc40008000f00 */
[----:B------:R-:W-:Y:S01]  /*09b0*/  MOV R9, UR15 ;  /* 0x0000000f00097c02 */ /* 0x000fe20008000f00 */
[----:B------:R-:W-:Y:S01]  /*09c0*/  @!P0 IMAD.WIDE.U32 R6, R17, 0x4, R6 ;  /* 0x0000000411068825 */ /* 0x000fe200078e0006 */
[----:B------:R-:W3:Y:S03]  /*09d0*/  @P1 LDG.E R14, desc[UR18][R14.64] ;  /* 0x000000120e0e1981 */ /* 0x000ee6000c1e1900 */
[----:B------:R-:W-:Y:S01]  /*09e0*/  @!P0 IMAD.WIDE R8, R19, 0x4, R8 ;  /* 0x0000000413088825 */ /* 0x000fe200078e0208 */
[----:B------:R-:W3:Y:S04]  /*09f0*/  @P1 LDG.E R2, desc[UR18][R2.64+0x4] ;  /* 0x0000041202021981 */ /* 0x000ee8000c1e1900 */
[----:B------:R-:W4:Y:S04]  /*0a00*/  @!P0 LDG.E R7, desc[UR18][R6.64] ;  /* 0x0000001206078981 */ /* 0x000f28000c1e1900 */
[----:B------:R-:W4:Y:S01]  /*0a10*/  @!P0 LDG.E R8, desc[UR18][R8.64] ;  /* 0x0000001208088981 */ /* 0x000f22000c1e1900 */
[----:B--2---:R-:W-:-:S04]  /*0a20*/  @P1 FFMA R11, R11, R4, R12 ;  /* 0x000000040b0b1223 */ /* 0x004fc8000000000c */
[----:B---3--:R-:W-:-:S04]  /*0a30*/  @P1 FFMA R12, R2, R14, R11 ;  /* 0x0000000e020c1223 */ /* 0x008fc8000000000b */
[----:B----4-:R-:W-:-:S07]  /*0a40*/  @!P0 FFMA R12, R7, R8, R12 ;  /* 0x00000008070c8223 */ /* 0x010fce000000000c */
.L_x_2:
[----:B------:R-:W1:Y:S01]  /*0a50*/  LDC.64 R2, c[0x0][0x390] ;  /* 0x0000e400ff027b82 */ /* 0x000e620000000a00 */
[----:B------:R-:W-:-:S05]  /*0a60*/  IADD3 R13, PT, PT, R0, R13, RZ ;  /* 0x0000000d000d7210 */ /* 0x000fca0007ffe0ff */
[----:B-1----:R-:W-:-:S05]  /*0a70*/  IMAD.WIDE R2, R13, 0x4, R2 ;  /* 0x000000040d027825 */ /* 0x002fca00078e0202 */
[----:B0-----:R-:W-:Y:S01]  /*0a80*/  STG.E desc[UR18][R2.64], R12 ;  /* 0x0000000c02007986 */ /* 0x001fe2000c101912 */
[----:B------:R-:W-:Y:S05]  /*0a90*/  EXIT ;  /* 0x000000000000794d */ /* 0x000fea0003800000 */
.L_x_4:
[----:B------:R-:W-:-:S00]  /*0aa0*/  BRA `(.L_x_4) ;  /* 0xfffffffc00fc7947 */ /* 0x000fc0000383ffff */
[----:B------:R-:W-:-:S00]  /*0ab0*/  NOP ;  /* 0x0000000000007918 */ /* 0x000fc00000000000 */
        /* <DEDUP_REMOVED lines=12> */
.L_x_5:


//--------------------- .nv.shared.reserved.0     --------------------------
	.section	.nv.shared.reserved.0,"aw",@nobits
	.weak		__nv_reservedSMEM_offset_0_alias
	.size		__nv_reservedSMEM_offset_0_alias, 0, 64
	.other		__nv_reservedSMEM_offset_0_alias,@"STO_CUDA_RESERVED_SHARED STV_DEFAULT"
__nv_reservedSMEM_offset_0_alias:
	.zero		0
	.zero		64


//--------------------- .nv.constant0._Z14Mat_Mul_GlobalPfS_S_i --------------------------
	.section	.nv.constant0._Z14Mat_Mul_GlobalPfS_S_i,"a",@progbits
	.sectionflags	@""
	.align	4
.nv.constant0._Z14Mat_Mul_GlobalPfS_S_i:
	.zero		924


//--------------------- SYMBOLS --------------------------

	.type		.nv.reservedSmem.offset0,@object
	.size		.nv.reservedSmem.offset0,0x4
